//
// Generated by NVIDIA NVVM Compiler
//
// Compiler Build ID: CL-36424714
// Cuda compilation tools, release 13.0, V13.0.88
// Based on NVVM 20.0.0
//

.version 9.0
.target sm_100
.address_size 64

	// .globl	_Z12KrnlDmmyInitPfS_S_

.visible .entry _Z12KrnlDmmyInitPfS_S_(
	.param .u64 .ptr .align 1 _Z12KrnlDmmyInitPfS_S__param_0,
	.param .u64 .ptr .align 1 _Z12KrnlDmmyInitPfS_S__param_1,
	.param .u64 .ptr .align 1 _Z12KrnlDmmyInitPfS_S__param_2
)
{
	.reg .b32 	%r<6>;
	.reg .b32 	%f<3>;
	.reg .b64 	%rd<8>;

	ld.param.u64 	%rd1, [_Z12KrnlDmmyInitPfS_S__param_0];
	ld.param.u64 	%rd2, [_Z12KrnlDmmyInitPfS_S__param_1];
	cvta.to.global.u64 	%rd3, %rd2;
	cvta.to.global.u64 	%rd4, %rd1;
	mov.u32 	%r1, %ctaid.x;
	mov.u32 	%r2, %ntid.x;
	mov.u32 	%r3, %tid.x;
	mad.lo.s32 	%r4, %r1, %r2, %r3;
	cvt.rn.f32.s32 	%f1, %r4;
	mul.wide.s32 	%rd5, %r4, 4;
	add.s64 	%rd6, %rd4, %rd5;
	st.global.f32 	[%rd6], %f1;
	add.s32 	%r5, %r4, 1;
	cvt.rn.f32.s32 	%f2, %r5;
	add.s64 	%rd7, %rd3, %rd5;
	st.global.f32 	[%rd7], %f2;
	ret;

}
	// .globl	_Z12KrnlDmmyCalcPfS_S_
.visible .entry _Z12KrnlDmmyCalcPfS_S_(
	.param .u64 .ptr .align 1 _Z12KrnlDmmyCalcPfS_S__param_0,
	.param .u64 .ptr .align 1 _Z12KrnlDmmyCalcPfS_S__param_1,
	.param .u64 .ptr .align 1 _Z12KrnlDmmyCalcPfS_S__param_2
)
{
	.reg .b32 	%r<5>;
	.reg .b32 	%f<4>;
	.reg .b64 	%rd<11>;

	ld.param.u64 	%rd1, [_Z12KrnlDmmyCalcPfS_S__param_0];
	ld.param.u64 	%rd2, [_Z12KrnlDmmyCalcPfS_S__param_1];
	ld.param.u64 	%rd3, [_Z12KrnlDmmyCalcPfS_S__param_2];
	cvta.to.global.u64 	%rd4, %rd3;
	cvta.to.global.u64 	%rd5, %rd2;
	cvta.to.global.u64 	%rd6, %rd1;
	mov.u32 	%r1, %ctaid.x;
	mov.u32 	%r2, %ntid.x;
	mov.u32 	%r3, %tid.x;
	mad.lo.s32 	%r4, %r1, %r2, %r3;
	mul.wide.s32 	%rd7, %r4, 4;
	add.s64 	%rd8, %rd6, %rd7;
	ld.global.f32 	%f1, [%rd8];
	add.s64 	%rd9, %rd5, %rd7;
	ld.global.f32 	%f2, [%rd9];
	add.f32 	%f3, %f1, %f2;
	add.s64 	%rd10, %rd4, %rd7;
	st.global.f32 	[%rd10], %f3;
	ret;

}


// ===== COMPILED SASS (sm_100) =====

	.target	sm_100

	.elftype	@"ET_EXEC"


//--------------------- .note.nv.tkinfo           --------------------------
	.section	.note.nv.tkinfo,"",@"SHT_NOTE"
	.sectionflags	@"SHF_NOTE_NV_TKINFO"
	.tkinfo
        /*0018*/ 	.word	0x00000002
        /*0030*/ 	.string	""
        /*0030*/ 	.string	"ptxas"
        /*0030*/ 	.string	"Cuda compilation tools, release 13.0, V13.0.88"
        /*0030*/ 	.string	"Build cuda_13.0.r13.0/compiler.36424714_0"
        /*0030*/ 	.string	"-arch sm_100 -m 64 "



//--------------------- .note.nv.cuinfo           --------------------------
	.section	.note.nv.cuinfo,"",@"SHT_NOTE"
	.sectionflags	@"SHF_NOTE_NV_CUINFO"
        /*0018*/ 	.short	0x0002
        /*001a*/ 	.short	0x0064
        /*001c*/ 	.short	0x0082
	.zero		2


//--------------------- .nv.info                  --------------------------
	.section	.nv.info,"",@"SHT_CUDA_INFO"
	.align	4


	//----- nvinfo : EIATTR_REGCOUNT
	.align		4
        /*0000*/ 	.byte	0x04, 0x2f
        /*0002*/ 	.short	(.L_1 - .L_0)
	.align		4
.L_0:
        /*0004*/ 	.word	index@(_Z12KrnlDmmyInitPfS_S_)
        /*0008*/ 	.word	0x0000000c


	//----- nvinfo : EIATTR_FRAME_SIZE
	.align		4
.L_1:
        /*000c*/ 	.byte	0x04, 0x11
        /*000e*/ 	.short	(.L_3 - .L_2)
	.align		4
.L_2:
        /*0010*/ 	.word	index@(_Z12KrnlDmmyInitPfS_S_)
        /*0014*/ 	.word	0x00000000


	//----- nvinfo : EIATTR_REGCOUNT
	.align		4
.L_3:
        /*0018*/ 	.byte	0x04, 0x2f
        /*001a*/ 	.short	(.L_5 - .L_4)
	.align		4
.L_4:
        /*001c*/ 	.word	index@(_Z12KrnlDmmyCalcPfS_S_)
        /*0020*/ 	.word	0x0000000c


	//----- nvinfo : EIATTR_FRAME_SIZE
	.align		4
.L_5:
        /*0024*/ 	.byte	0x04, 0x11
        /*0026*/ 	.short	(.L_7 - .L_6)
	.align		4
.L_6:
        /*0028*/ 	.word	index@(_Z12KrnlDmmyCalcPfS_S_)
        /*002c*/ 	.word	0x00000000


	//----- nvinfo : EIATTR_MIN_STACK_SIZE
	.align		4
.L_7:
        /*0030*/ 	.byte	0x04, 0x12
        /*0032*/ 	.short	(.L_9 - .L_8)
	.align		4
.L_8:
        /*0034*/ 	.word	index@(_Z12KrnlDmmyCalcPfS_S_)
        /*0038*/ 	.word	0x00000000


	//----- nvinfo : EIATTR_MIN_STACK_SIZE
	.align		4
.L_9:
        /*003c*/ 	.byte	0x04, 0x12
        /*003e*/ 	.short	(.L_11 - .L_10)
	.align		4
.L_10:
        /*0040*/ 	.word	index@(_Z12KrnlDmmyInitPfS_S_)
        /*0044*/ 	.word	0x00000000
.L_11:


//--------------------- .nv.compat                --------------------------
	.section	.nv.compat,"",@"SHT_CUDA_COMPAT_INFO"
	.align	4
        /*0000*/ 	.byte	0x02, 0x09, 0x00, 0x00, 0x02, 0x02, 0x01, 0x00, 0x02, 0x05, 0x05, 0x00, 0x03, 0x07, 0x01, 0x01
        /*0010*/ 	.byte	0x02, 0x03, 0x00, 0x00, 0x02, 0x06, 0x01, 0x00, 0x04, 0x0b, 0x08, 0x00, 0x09, 0x00, 0x00, 0x00
        /*0020*/ 	.byte	0x00, 0x00, 0x00, 0x00


//--------------------- .nv.info._Z12KrnlDmmyCalcPfS_S_ --------------------------
	.section	.nv.info._Z12KrnlDmmyCalcPfS_S_,"",@"SHT_CUDA_INFO"
	.sectionflags	@""
	.align	4


	//----- nvinfo : EIATTR_CUDA_API_VERSION
	.align		4
        /*0000*/ 	.byte	0x04, 0x37
        /*0002*/ 	.short	(.L_13 - .L_12)
.L_12:
        /*0004*/ 	.word	0x00000082


	//----- nvinfo : EIATTR_KPARAM_INFO
	.align		4
.L_13:
        /*0008*/ 	.byte	0x04, 0x17
        /*000a*/ 	.short	(.L_15 - .L_14)
.L_14:
        /*000c*/ 	.word	0x00000000
        /*0010*/ 	.short	0x0002
        /*0012*/ 	.short	0x0010
        /*0014*/ 	.byte	0x00, 0xf5, 0x21, 0x00


	//----- nvinfo : EIATTR_KPARAM_INFO
	.align		4
.L_15:
        /*0018*/ 	.byte	0x04, 0x17
        /*001a*/ 	.short	(.L_17 - .L_16)
.L_16:
        /*001c*/ 	.word	0x00000000
        /*0020*/ 	.short	0x0001
        /*0022*/ 	.short	0x0008
        /*0024*/ 	.byte	0x00, 0xf5, 0x21, 0x00


	//----- nvinfo : EIATTR_KPARAM_INFO
	.align		4
.L_17:
        /*0028*/ 	.byte	0x04, 0x17
        /*002a*/ 	.short	(.L_19 - .L_18)
.L_18:
        /*002c*/ 	.word	0x00000000
        /*0030*/ 	.short	0x0000
        /*0032*/ 	.short	0x0000
        /*0034*/ 	.byte	0x00, 0xf5, 0x21, 0x00


	//----- nvinfo : EIATTR_SPARSE_MMA_MASK
	.align		4
.L_19:
        /*0038*/ 	.byte	0x03, 0x50
        /*003a*/ 	.short	0x0000


	//----- nvinfo : EIATTR_MAXREG_COUNT
	.align		4
        /*003c*/ 	.byte	0x03, 0x1b
        /*003e*/ 	.short	0x00ff


	//----- nvinfo : EIATTR_MERCURY_ISA_VERSION
	.align		4
        /*0040*/ 	.byte	0x03, 0x5f
        /*0042*/ 	.short	0x0101


	//----- nvinfo : EIATTR_VRC_CTA_INIT_COUNT
	.align		4
        /*0044*/ 	.byte	0x02, 0x4a
	.zero		1
	.zero		1


	//----- nvinfo : EIATTR_EXIT_INSTR_OFFSETS
	.align		4
        /*0048*/ 	.byte	0x04, 0x1c
        /*004a*/ 	.short	(.L_21 - .L_20)


	//   ....[0]....
.L_20:
        /*004c*/ 	.word	0x00000100


	//----- nvinfo : EIATTR_CBANK_PARAM_SIZE
	.align		4
.L_21:
        /*0050*/ 	.byte	0x03, 0x19
        /*0052*/ 	.short	0x0018


	//----- nvinfo : EIATTR_PARAM_CBANK
	.align		4
        /*0054*/ 	.byte	0x04, 0x0a
        /*0056*/ 	.short	(.L_23 - .L_22)
	.align		4
.L_22:
        /*0058*/ 	.word	index@(.nv.constant0._Z12KrnlDmmyCalcPfS_S_)
        /*005c*/ 	.short	0x0380
        /*005e*/ 	.short	0x0018


	//----- nvinfo : EIATTR_SW_WAR
	.align		4
.L_23:
        /*0060*/ 	.byte	0x04, 0x36
        /*0062*/ 	.short	(.L_25 - .L_24)
.L_24:
        /*0064*/ 	.word	0x00000008
.L_25:


//--------------------- .nv.info._Z12KrnlDmmyInitPfS_S_ --------------------------
	.section	.nv.info._Z12KrnlDmmyInitPfS_S_,"",@"SHT_CUDA_INFO"
	.sectionflags	@""
	.align	4


	//----- nvinfo : EIATTR_CUDA_API_VERSION
	.align		4
        /*0000*/ 	.byte	0x04, 0x37
        /*0002*/ 	.short	(.L_27 - .L_26)
.L_26:
        /*0004*/ 	.word	0x00000082


	//----- nvinfo : EIATTR_KPARAM_INFO
	.align		4
.L_27:
        /*0008*/ 	.byte	0x04, 0x17
        /*000a*/ 	.short	(.L_29 - .L_28)
.L_28:
        /*000c*/ 	.word	0x00000000
        /*0010*/ 	.short	0x0002
        /*0012*/ 	.short	0x0010
        /*0014*/ 	.byte	0x00, 0xf5, 0x21, 0x00


	//----- nvinfo : EIATTR_KPARAM_INFO
	.align		4
.L_29:
        /*0018*/ 	.byte	0x04, 0x17
        /*001a*/ 	.short	(.L_31 - .L_30)
.L_30:
        /*001c*/ 	.word	0x00000000
        /*0020*/ 	.short	0x0001
        /*0022*/ 	.short	0x0008
        /*0024*/ 	.byte	0x00, 0xf5, 0x21, 0x00


	//----- nvinfo : EIATTR_KPARAM_INFO
	.align		4
.L_31:
        /*0028*/ 	.byte	0x04, 0x17
        /*002a*/ 	.short	(.L_33 - .L_32)
.L_32:
        /*002c*/ 	.word	0x00000000
        /*0030*/ 	.short	0x0000
        /*0032*/ 	.short	0x0000
        /*0034*/ 	.byte	0x00, 0xf5, 0x21, 0x00


	//----- nvinfo : EIATTR_SPARSE_MMA_MASK
	.align		4
.L_33:
        /*0038*/ 	.byte	0x03, 0x50
        /*003a*/ 	.short	0x0000


	//----- nvinfo : EIATTR_MAXREG_COUNT
	.align		4
        /*003c*/ 	.byte	0x03, 0x1b
        /*003e*/ 	.short	0x00ff


	//----- nvinfo : EIATTR_MERCURY_ISA_VERSION
	.align		4
        /*0040*/ 	.byte	0x03, 0x5f
        /*0042*/ 	.short	0x0101


	//----- nvinfo : EIATTR_VRC_CTA_INIT_COUNT
	.align		4
        /*0044*/ 	.byte	0x02, 0x4a
	.zero		1
	.zero		1


	//----- nvinfo : EIATTR_EXIT_INSTR_OFFSETS
	.align		4
        /*0048*/ 	.byte	0x04, 0x1c
        /*004a*/ 	.short	(.L_35 - .L_34)


	//   ....[0]....
.L_34:
        /*004c*/ 	.word	0x000000f0


	//----- nvinfo : EIATTR_CBANK_PARAM_SIZE
	.align		4
.L_35:
        /*0050*/ 	.byte	0x03, 0x19
        /*0052*/ 	.short	0x0018


	//----- nvinfo : EIATTR_PARAM_CBANK
	.align		4
        /*0054*/ 	.byte	0x04, 0x0a
        /*0056*/ 	.short	(.L_37 - .L_36)
	.align		4
.L_36:
        /*0058*/ 	.word	index@(.nv.constant0._Z12KrnlDmmyInitPfS_S_)
        /*005c*/ 	.short	0x0380
        /*005e*/ 	.short	0x0018


	//----- nvinfo : EIATTR_SW_WAR
	.align		4
.L_37:
        /*0060*/ 	.byte	0x04, 0x36
        /*0062*/ 	.short	(.L_39 - .L_38)
.L_38:
        /*0064*/ 	.word	0x00000008
.L_39:


//--------------------- .nv.callgraph             --------------------------
	.section	.nv.callgraph,"",@"SHT_CUDA_CALLGRAPH"
	.align	4
	.sectionentsize	8
	.align		4
        /*0000*/ 	.word	0x00000000
	.align		4
        /*0004*/ 	.word	0xffffffff
	.align		4
        /*0008*/ 	.word	0x00000000
	.align		4
        /*000c*/ 	.word	0xfffffffe
	.align		4
        /*0010*/ 	.word	0x00000000
	.align		4
        /*0014*/ 	.word	0xfffffffd
	.align		4
        /*0018*/ 	.word	0x00000000
	.align		4
        /*001c*/ 	.word	0xfffffffc


//--------------------- .text._Z12KrnlDmmyCalcPfS_S_ --------------------------
	.section	.text._Z12KrnlDmmyCalcPfS_S_,"ax",@progbits
	.align	128
        .global         _Z12KrnlDmmyCalcPfS_S_
        .type           _Z12KrnlDmmyCalcPfS_S_,@function
        .size           _Z12KrnlDmmyCalcPfS_S_,(.L_x_2 - _Z12KrnlDmmyCalcPfS_S_)
        .other          _Z12KrnlDmmyCalcPfS_S_,@"STO_CUDA_ENTRY STV_DEFAULT"
_Z12KrnlDmmyCalcPfS_S_:
.text._Z12KrnlDmmyCalcPfS_S_:
[----:B------:R-:W-:Y:S01]  /*0000*/  LDC R1, c[0x0][0x37c] ;  /* 0x0000df00ff017b82 */ /* 0x000fe20000000800 */
[----:B------:R-:W0:Y:S07]  /*0010*/  S2R R0, SR_TID.X ;  /* 0x0000000000007919 */ /* 0x000e2e0000002100 */
[----:B------:R-:W0:Y:S01]  /*0020*/  S2UR UR6, SR_CTAID.X ;  /* 0x00000000000679c3 */ /* 0x000e220000002500 */
[----:B------:R-:W1:Y:S07]  /*0030*/  LDCU.64 UR4, c[0x0][0x358] ;  /* 0x00006b00ff0477ac */ /* 0x000e6e0008000a00 */
[----:B------:R-:W0:Y:S08]  /*0040*/  LDC R9, c[0x0][0x360] ;  /* 0x0000d800ff097b82 */ /* 0x000e300000000800 */
[----:B------:R-:W2:Y:S08]  /*0050*/  LDC.64 R2, c[0x0][0x380] ;  /* 0x0000e000ff027b82 */ /* 0x000eb00000000a00 */
[----:B------:R-:W3:Y:S01]  /*0060*/  LDC.64 R4, c[0x0][0x388] ;  /* 0x0000e200ff047b82 */ /* 0x000ee20000000a00 */
[----:B0-----:R-:W-:-:S07]  /*0070*/  IMAD R9, R9, UR6, R0 ;  /* 0x0000000609097c24 */ /* 0x001fce000f8e0200 */
[----:B------:R-:W0:Y:S01]  /*0080*/  LDC.64 R6, c[0x0][0x390] ;  /* 0x0000e400ff067b82 */ /* 0x000e220000000a00 */
[----:B--2---:R-:W-:-:S06]  /*0090*/  IMAD.WIDE R2, R9, 0x4, R2 ;  /* 0x0000000409027825 */ /* 0x004fcc00078e0202 */
[----:B-1----:R-:W2:Y:S01]  /*00a0*/  LDG.E R2, desc[UR4][R2.64] ;  /* 0x0000000402027981 */ /* 0x002ea2000c1e1900 */
[----:B---3--:R-:W-:-:S06]  /*00b0*/  IMAD.WIDE R4, R9, 0x4, R4 ;  /* 0x0000000409047825 */ /* 0x008fcc00078e0204 */
[----:B------:R-:W2:Y:S01]  /*00c0*/  LDG.E R5, desc[UR4][R4.64] ;  /* 0x0000000404057981 */ /* 0x000ea2000c1e1900 */
[----:B0-----:R-:W-:-:S04]  /*00d0*/  IMAD.WIDE R6, R9, 0x4, R6 ;  /* 0x0000000409067825 */ /* 0x001fc800078e0206 */
[----:B--2---:R-:W-:-:S05]  /*00e0*/  FADD R9, R2, R5 ;  /* 0x0000000502097221 */ /* 0x004fca0000000000 */
[----:B------:R-:W-:Y:S01]  /*00f0*/  STG.E desc[UR4][R6.64], R9 ;  /* 0x0000000906007986 */ /* 0x000fe2000c101904 */
[----:B------:R-:W-:Y:S05]  /*0100*/  EXIT ;  /* 0x000000000000794d */ /* 0x000fea0003800000 */
.L_x_0:
[----:B------:R-:W-:-:S00]  /*0110*/  BRA `(.L_x_0) ;  /* 0xfffffffc00fc7947 */ /* 0x000fc0000383ffff */
[----:B------:R-:W-:-:S00]  /*0120*/  NOP ;  /* 0x0000000000007918 */ /* 0x000fc00000000000 */
        /* <DEDUP_REMOVED lines=13> */
.L_x_2:


//--------------------- .text._Z12KrnlDmmyInitPfS_S_ --------------------------
	.section	.text._Z12KrnlDmmyInitPfS_S_,"ax",@progbits
	.align	128
        .global         _Z12KrnlDmmyInitPfS_S_
        .type           _Z12KrnlDmmyInitPfS_S_,@function
        .size           _Z12KrnlDmmyInitPfS_S_,(.L_x_3 - _Z12KrnlDmmyInitPfS_S_)
        .other          _Z12KrnlDmmyInitPfS_S_,@"STO_CUDA_ENTRY STV_DEFAULT"
_Z12KrnlDmmyInitPfS_S_:
.text._Z12KrnlDmmyInitPfS_S_:
[----:B------:R-:W-:Y:S01]  /*0000*/  LDC R1, c[0x0][0x37c] ;  /* 0x0000df00ff017b82 */ /* 0x000fe20000000800 */
[----:B------:R-:W0:Y:S07]  /*0010*/  S2R R0, SR_TID.X ;  /* 0x0000000000007919 */ /* 0x000e2e0000002100 */
[----:B------:R-:W0:Y:S01]  /*0020*/  S2UR UR6, SR_CTAID.X ;  /* 0x00000000000679c3 */ /* 0x000e220000002500 */
[----:B------:R-:W1:Y:S07]  /*0030*/  LDCU.64 UR4, c[0x0][0x358] ;  /* 0x00006b00ff0477ac */ /* 0x000e6e0008000a00 */
[----:B------:R-:W0:Y:S08]  /*0040*/  LDC R7, c[0x0][0x360] ;  /* 0x0000d800ff077b82 */ /* 0x000e300000000800 */
[----:B------:R-:W2:Y:S08]  /*0050*/  LDC.64 R2, c[0x0][0x380] ;  /* 0x0000e000ff027b82 */ /* 0x000eb00000000a00 */
[----:B------:R-:W3:Y:S01]  /*0060*/  LDC.64 R4, c[0x0][0x388] ;  /* 0x0000e200ff047b82 */ /* 0x000ee20000000a00 */
[----:B0-----:R-:W-:-:S05]  /*0070*/  IMAD R7, R7, UR6, R0 ;  /* 0x0000000607077c24 */ /* 0x001fca000f8e0200 */
[C---:B------:R-:W-:Y:S01]  /*0080*/  IADD3 R0, PT, PT, R7.reuse, 0x1, RZ ;  /* 0x0000000107007810 */ /* 0x040fe20007ffe0ff */
[----:B--2---:R-:W-:-:S03]  /*0090*/  IMAD.WIDE R2, R7, 0x4, R2 ;  /* 0x0000000407027825 */ /* 0x004fc600078e0202 */
[----:B------:R-:W-:Y:S01]  /*00a0*/  I2FP.F32.S32 R9, R0 ;  /* 0x0000000000097245 */ /* 0x000fe20000201400 */
[----:B---3--:R-:W-:Y:S01]  /*00b0*/  IMAD.WIDE R4, R7, 0x4, R4 ;  /* 0x0000000407047825 */ /* 0x008fe200078e0204 */
[----:B------:R-:W-:-:S05]  /*00c0*/  I2FP.F32.S32 R7, R7 ;  /* 0x0000000700077245 */ /* 0x000fca0000201400 */
[----:B-1----:R-:W-:Y:S04]  /*00d0*/  STG.E desc[UR4][R2.64], R7 ;  /* 0x0000000702007986 */ /* 0x002fe8000c101904 */
[----:B------:R-:W-:Y:S01]  /*00e0*/  STG.E desc[UR4][R4.64], R9 ;  /* 0x0000000904007986 */ /* 0x000fe2000c101904 */
[----:B------:R-:W-:Y:S05]  /*00f0*/  EXIT ;  /* 0x000000000000794d */ /* 0x000fea0003800000 */
.L_x_1:
        /* <DEDUP_REMOVED lines=16> */
.L_x_3:


//--------------------- .nv.shared.reserved.0     --------------------------
	.section	.nv.shared.reserved.0,"aw",@nobits
	.weak		__nv_reservedSMEM_offset_0_alias
	.size		__nv_reservedSMEM_offset_0_alias, 0, 64
	.other		__nv_reservedSMEM_offset_0_alias,@"STO_CUDA_RESERVED_SHARED STV_DEFAULT"
__nv_reservedSMEM_offset_0_alias:
	.zero		0
	.zero		64


//--------------------- .nv.constant0._Z12KrnlDmmyCalcPfS_S_ --------------------------
	.section	.nv.constant0._Z12KrnlDmmyCalcPfS_S_,"a",@progbits
	.sectionflags	@""
	.align	4
.nv.constant0._Z12KrnlDmmyCalcPfS_S_:
	.zero		920


//--------------------- .nv.constant0._Z12KrnlDmmyInitPfS_S_ --------------------------
	.section	.nv.constant0._Z12KrnlDmmyInitPfS_S_,"a",@progbits
	.sectionflags	@""
	.align	4
.nv.constant0._Z12KrnlDmmyInitPfS_S_:
	.zero		920


//--------------------- SYMBOLS --------------------------

	.type		.nv.reservedSmem.offset0,@object
	.size		.nv.reservedSmem.offset0,0x4
